//
// Generated by NVIDIA NVVM Compiler
//
// Compiler Build ID: CL-36424714
// Cuda compilation tools, release 13.0, V13.0.88
// Based on NVVM 20.0.0
//

.version 9.0
.target sm_100
.address_size 64

	// .globl	_Z6modifyPiS_ii

.visible .entry _Z6modifyPiS_ii(
	.param .u64 .ptr .align 1 _Z6modifyPiS_ii_param_0,
	.param .u64 .ptr .align 1 _Z6modifyPiS_ii_param_1,
	.param .u32 _Z6modifyPiS_ii_param_2,
	.param .u32 _Z6modifyPiS_ii_param_3
)
{
	.reg .pred 	%p<21>;
	.reg .b32 	%r<227>;
	.reg .b64 	%rd<72>;

	ld.param.u64 	%rd9, [_Z6modifyPiS_ii_param_0];
	ld.param.u64 	%rd10, [_Z6modifyPiS_ii_param_1];
	ld.param.u32 	%r66, [_Z6modifyPiS_ii_param_2];
	ld.param.u32 	%r67, [_Z6modifyPiS_ii_param_3];
	cvta.to.global.u64 	%rd1, %rd10;
	cvta.to.global.u64 	%rd2, %rd9;
	mov.u32 	%r68, %ctaid.x;
	mov.u32 	%r1, %tid.x;
	mul.lo.s32 	%r2, %r66, %r68;
	add.s32 	%r3, %r2, %r1;
	mul.wide.s32 	%rd11, %r3, 4;
	add.s64 	%rd12, %rd2, %rd11;
	ld.global.u32 	%r69, [%rd12];
	and.b32  	%r70, %r69, 1;
	setp.eq.b32 	%p1, %r70, 1;
	not.pred 	%p2, %p1;
	@%p2 bra 	$L__BB0_15;
	setp.lt.s32 	%p3, %r67, 1;
	mov.b32 	%r226, 0;
	@%p3 bra 	$L__BB0_14;
	and.b32  	%r4, %r67, 15;
	setp.lt.u32 	%p4, %r67, 16;
	mov.b32 	%r215, 0;
	mov.u32 	%r226, %r215;
	@%p4 bra 	$L__BB0_5;
	and.b32  	%r215, %r67, 2147483632;
	neg.s32 	%r212, %r215;
	shl.b32 	%r7, %r66, 4;
	mov.b32 	%r226, 0;
	mul.wide.s32 	%rd15, %r66, 4;
	mov.u32 	%r211, %r1;
$L__BB0_4:
	.pragma "nounroll";
	mul.wide.s32 	%rd13, %r211, 4;
	add.s64 	%rd14, %rd2, %rd13;
	ld.global.u32 	%r75, [%rd14];
	add.s32 	%r76, %r75, %r226;
	add.s64 	%rd16, %rd14, %rd15;
	ld.global.u32 	%r77, [%rd16];
	add.s32 	%r78, %r77, %r76;
	add.s64 	%rd17, %rd16, %rd15;
	ld.global.u32 	%r79, [%rd17];
	add.s32 	%r80, %r79, %r78;
	add.s64 	%rd18, %rd17, %rd15;
	ld.global.u32 	%r81, [%rd18];
	add.s32 	%r82, %r81, %r80;
	add.s64 	%rd19, %rd18, %rd15;
	ld.global.u32 	%r83, [%rd19];
	add.s32 	%r84, %r83, %r82;
	add.s64 	%rd20, %rd19, %rd15;
	ld.global.u32 	%r85, [%rd20];
	add.s32 	%r86, %r85, %r84;
	add.s64 	%rd21, %rd20, %rd15;
	ld.global.u32 	%r87, [%rd21];
	add.s32 	%r88, %r87, %r86;
	add.s64 	%rd22, %rd21, %rd15;
	ld.global.u32 	%r89, [%rd22];
	add.s32 	%r90, %r89, %r88;
	add.s64 	%rd23, %rd22, %rd15;
	ld.global.u32 	%r91, [%rd23];
	add.s32 	%r92, %r91, %r90;
	add.s64 	%rd24, %rd23, %rd15;
	ld.global.u32 	%r93, [%rd24];
	add.s32 	%r94, %r93, %r92;
	add.s64 	%rd25, %rd24, %rd15;
	ld.global.u32 	%r95, [%rd25];
	add.s32 	%r96, %r95, %r94;
	add.s64 	%rd26, %rd25, %rd15;
	ld.global.u32 	%r97, [%rd26];
	add.s32 	%r98, %r97, %r96;
	add.s64 	%rd27, %rd26, %rd15;
	ld.global.u32 	%r99, [%rd27];
	add.s32 	%r100, %r99, %r98;
	add.s64 	%rd28, %rd27, %rd15;
	ld.global.u32 	%r101, [%rd28];
	add.s32 	%r102, %r101, %r100;
	add.s64 	%rd29, %rd28, %rd15;
	ld.global.u32 	%r103, [%rd29];
	add.s32 	%r104, %r103, %r102;
	add.s64 	%rd30, %rd29, %rd15;
	ld.global.u32 	%r105, [%rd30];
	add.s32 	%r226, %r105, %r104;
	add.s32 	%r212, %r212, 16;
	add.s32 	%r211, %r211, %r7;
	setp.ne.s32 	%p5, %r212, 0;
	@%p5 bra 	$L__BB0_4;
$L__BB0_5:
	setp.eq.s32 	%p6, %r4, 0;
	@%p6 bra 	$L__BB0_14;
	and.b32  	%r45, %r67, 7;
	setp.lt.u32 	%p7, %r4, 8;
	@%p7 bra 	$L__BB0_8;
	mad.lo.s32 	%r107, %r215, %r66, %r1;
	mul.wide.s32 	%rd31, %r107, 4;
	add.s64 	%rd32, %rd2, %rd31;
	ld.global.u32 	%r108, [%rd32];
	add.s32 	%r109, %r108, %r226;
	mul.wide.s32 	%rd33, %r66, 4;
	add.s64 	%rd34, %rd32, %rd33;
	ld.global.u32 	%r110, [%rd34];
	add.s32 	%r111, %r110, %r109;
	add.s64 	%rd35, %rd34, %rd33;
	ld.global.u32 	%r112, [%rd35];
	add.s32 	%r113, %r112, %r111;
	add.s64 	%rd36, %rd35, %rd33;
	ld.global.u32 	%r114, [%rd36];
	add.s32 	%r115, %r114, %r113;
	add.s64 	%rd37, %rd36, %rd33;
	ld.global.u32 	%r116, [%rd37];
	add.s32 	%r117, %r116, %r115;
	add.s64 	%rd38, %rd37, %rd33;
	ld.global.u32 	%r118, [%rd38];
	add.s32 	%r119, %r118, %r117;
	add.s64 	%rd39, %rd38, %rd33;
	ld.global.u32 	%r120, [%rd39];
	add.s32 	%r121, %r120, %r119;
	add.s64 	%rd40, %rd39, %rd33;
	ld.global.u32 	%r122, [%rd40];
	add.s32 	%r226, %r122, %r121;
	add.s32 	%r215, %r215, 8;
$L__BB0_8:
	setp.eq.s32 	%p8, %r45, 0;
	@%p8 bra 	$L__BB0_14;
	and.b32  	%r51, %r67, 3;
	setp.lt.u32 	%p9, %r45, 4;
	@%p9 bra 	$L__BB0_11;
	mad.lo.s32 	%r124, %r215, %r66, %r1;
	mul.wide.s32 	%rd41, %r124, 4;
	add.s64 	%rd42, %rd2, %rd41;
	ld.global.u32 	%r125, [%rd42];
	add.s32 	%r126, %r125, %r226;
	mul.wide.s32 	%rd43, %r66, 4;
	add.s64 	%rd44, %rd42, %rd43;
	ld.global.u32 	%r127, [%rd44];
	add.s32 	%r128, %r127, %r126;
	add.s64 	%rd45, %rd44, %rd43;
	ld.global.u32 	%r129, [%rd45];
	add.s32 	%r130, %r129, %r128;
	add.s64 	%rd46, %rd45, %rd43;
	ld.global.u32 	%r131, [%rd46];
	add.s32 	%r226, %r131, %r130;
	add.s32 	%r215, %r215, 4;
$L__BB0_11:
	setp.eq.s32 	%p10, %r51, 0;
	@%p10 bra 	$L__BB0_14;
	mad.lo.s32 	%r224, %r215, %r66, %r1;
	neg.s32 	%r223, %r51;
$L__BB0_13:
	.pragma "nounroll";
	mul.wide.s32 	%rd47, %r224, 4;
	add.s64 	%rd48, %rd2, %rd47;
	ld.global.u32 	%r132, [%rd48];
	add.s32 	%r226, %r132, %r226;
	add.s32 	%r224, %r224, %r66;
	add.s32 	%r223, %r223, 1;
	setp.ne.s32 	%p11, %r223, 0;
	@%p11 bra 	$L__BB0_13;
$L__BB0_14:
	add.s64 	%rd50, %rd1, %rd11;
	st.global.u32 	[%rd50], %r226;
	bra.uni 	$L__BB0_29;
$L__BB0_15:
	setp.lt.s32 	%p12, %r66, 1;
	mov.b32 	%r210, 0;
	@%p12 bra 	$L__BB0_28;
	add.s32 	%r136, %r66, -1;
	and.b32  	%r8, %r66, 15;
	setp.lt.u32 	%p13, %r136, 15;
	mov.b32 	%r203, 0;
	mov.u32 	%r210, %r203;
	@%p13 bra 	$L__BB0_19;
	and.b32  	%r203, %r66, 2147483632;
	neg.s32 	%r197, %r203;
	mul.wide.u32 	%rd51, %r2, 4;
	add.s64 	%rd52, %rd51, %rd2;
	add.s64 	%rd70, %rd52, 32;
	mov.b32 	%r210, 0;
$L__BB0_18:
	.pragma "nounroll";
	ld.global.u32 	%r138, [%rd70+-32];
	add.s32 	%r139, %r138, %r210;
	ld.global.u32 	%r140, [%rd70+-28];
	add.s32 	%r141, %r140, %r139;
	ld.global.u32 	%r142, [%rd70+-24];
	add.s32 	%r143, %r142, %r141;
	ld.global.u32 	%r144, [%rd70+-20];
	add.s32 	%r145, %r144, %r143;
	ld.global.u32 	%r146, [%rd70+-16];
	add.s32 	%r147, %r146, %r145;
	ld.global.u32 	%r148, [%rd70+-12];
	add.s32 	%r149, %r148, %r147;
	ld.global.u32 	%r150, [%rd70+-8];
	add.s32 	%r151, %r150, %r149;
	ld.global.u32 	%r152, [%rd70+-4];
	add.s32 	%r153, %r152, %r151;
	ld.global.u32 	%r154, [%rd70];
	add.s32 	%r155, %r154, %r153;
	ld.global.u32 	%r156, [%rd70+4];
	add.s32 	%r157, %r156, %r155;
	ld.global.u32 	%r158, [%rd70+8];
	add.s32 	%r159, %r158, %r157;
	ld.global.u32 	%r160, [%rd70+12];
	add.s32 	%r161, %r160, %r159;
	ld.global.u32 	%r162, [%rd70+16];
	add.s32 	%r163, %r162, %r161;
	ld.global.u32 	%r164, [%rd70+20];
	add.s32 	%r165, %r164, %r163;
	ld.global.u32 	%r166, [%rd70+24];
	add.s32 	%r167, %r166, %r165;
	ld.global.u32 	%r168, [%rd70+28];
	add.s32 	%r210, %r168, %r167;
	add.s32 	%r197, %r197, 16;
	add.s64 	%rd70, %rd70, 64;
	setp.ne.s32 	%p14, %r197, 0;
	@%p14 bra 	$L__BB0_18;
$L__BB0_19:
	setp.eq.s32 	%p15, %r8, 0;
	@%p15 bra 	$L__BB0_28;
	and.b32  	%r18, %r66, 7;
	setp.lt.u32 	%p16, %r8, 8;
	@%p16 bra 	$L__BB0_22;
	add.s32 	%r170, %r203, %r2;
	mul.wide.u32 	%rd53, %r170, 4;
	add.s64 	%rd54, %rd2, %rd53;
	ld.global.u32 	%r171, [%rd54];
	add.s32 	%r172, %r171, %r210;
	cvt.u64.u32 	%rd55, %r2;
	cvt.u64.u32 	%rd56, %r203;
	add.s64 	%rd57, %rd56, %rd55;
	shl.b64 	%rd58, %rd57, 2;
	add.s64 	%rd59, %rd2, %rd58;
	ld.global.u32 	%r173, [%rd59+4];
	add.s32 	%r174, %r173, %r172;
	ld.global.u32 	%r175, [%rd59+8];
	add.s32 	%r176, %r175, %r174;
	ld.global.u32 	%r177, [%rd59+12];
	add.s32 	%r178, %r177, %r176;
	ld.global.u32 	%r179, [%rd59+16];
	add.s32 	%r180, %r179, %r178;
	ld.global.u32 	%r181, [%rd59+20];
	add.s32 	%r182, %r181, %r180;
	ld.global.u32 	%r183, [%rd59+24];
	add.s32 	%r184, %r183, %r182;
	ld.global.u32 	%r185, [%rd59+28];
	add.s32 	%r210, %r185, %r184;
	add.s32 	%r203, %r203, 8;
$L__BB0_22:
	setp.eq.s32 	%p17, %r18, 0;
	@%p17 bra 	$L__BB0_28;
	and.b32  	%r24, %r66, 3;
	setp.lt.u32 	%p18, %r18, 4;
	@%p18 bra 	$L__BB0_25;
	add.s32 	%r187, %r203, %r2;
	mul.wide.u32 	%rd60, %r187, 4;
	add.s64 	%rd61, %rd2, %rd60;
	ld.global.u32 	%r188, [%rd61];
	add.s32 	%r189, %r188, %r210;
	cvt.u64.u32 	%rd62, %r2;
	cvt.u64.u32 	%rd63, %r203;
	add.s64 	%rd64, %rd63, %rd62;
	shl.b64 	%rd65, %rd64, 2;
	add.s64 	%rd66, %rd2, %rd65;
	ld.global.u32 	%r190, [%rd66+4];
	add.s32 	%r191, %r190, %r189;
	ld.global.u32 	%r192, [%rd66+8];
	add.s32 	%r193, %r192, %r191;
	ld.global.u32 	%r194, [%rd66+12];
	add.s32 	%r210, %r194, %r193;
	add.s32 	%r203, %r203, 4;
$L__BB0_25:
	setp.eq.s32 	%p19, %r24, 0;
	@%p19 bra 	$L__BB0_28;
	add.s32 	%r195, %r203, %r2;
	mul.wide.u32 	%rd67, %r195, 4;
	add.s64 	%rd71, %rd2, %rd67;
	neg.s32 	%r208, %r24;
$L__BB0_27:
	.pragma "nounroll";
	ld.global.u32 	%r196, [%rd71];
	add.s32 	%r210, %r196, %r210;
	add.s64 	%rd71, %rd71, 4;
	add.s32 	%r208, %r208, 1;
	setp.ne.s32 	%p20, %r208, 0;
	@%p20 bra 	$L__BB0_27;
$L__BB0_28:
	add.s64 	%rd69, %rd1, %rd11;
	st.global.u32 	[%rd69], %r210;
$L__BB0_29:
	ret;

}


// ===== COMPILED SASS (sm_100) =====

	.target	sm_100

	.elftype	@"ET_EXEC"


//--------------------- .note.nv.tkinfo           --------------------------
	.section	.note.nv.tkinfo,"",@"SHT_NOTE"
	.sectionflags	@"SHF_NOTE_NV_TKINFO"
	.tkinfo
        /*0018*/ 	.word	0x00000002
        /*0030*/ 	.string	""
        /*0030*/ 	.string	"ptxas"
        /*0030*/ 	.string	"Cuda compilation tools, release 13.0, V13.0.88"
        /*0030*/ 	.string	"Build cuda_13.0.r13.0/compiler.36424714_0"
        /*0030*/ 	.string	"-arch sm_100 -m 64 "



//--------------------- .note.nv.cuinfo           --------------------------
	.section	.note.nv.cuinfo,"",@"SHT_NOTE"
	.sectionflags	@"SHF_NOTE_NV_CUINFO"
        /*0018*/ 	.short	0x0002
        /*001a*/ 	.short	0x0064
        /*001c*/ 	.short	0x0082
	.zero		2


//--------------------- .nv.info                  --------------------------
	.section	.nv.info,"",@"SHT_CUDA_INFO"
	.align	4


	//----- nvinfo : EIATTR_REGCOUNT
	.align		4
        /*0000*/ 	.byte	0x04, 0x2f
        /*0002*/ 	.short	(.L_1 - .L_0)
	.align		4
.L_0:
        /*0004*/ 	.word	index@(_Z6modifyPiS_ii)
        /*0008*/ 	.word	0x00000020


	//----- nvinfo : EIATTR_FRAME_SIZE
	.align		4
.L_1:
        /*000c*/ 	.byte	0x04, 0x11
        /*000e*/ 	.short	(.L_3 - .L_2)
	.align		4
.L_2:
        /*0010*/ 	.word	index@(_Z6modifyPiS_ii)
        /*0014*/ 	.word	0x00000000


	//----- nvinfo : EIATTR_MIN_STACK_SIZE
	.align		4
.L_3:
        /*0018*/ 	.byte	0x04, 0x12
        /*001a*/ 	.short	(.L_5 - .L_4)
	.align		4
.L_4:
        /*001c*/ 	.word	index@(_Z6modifyPiS_ii)
        /*0020*/ 	.word	0x00000000
.L_5:


//--------------------- .nv.compat                --------------------------
	.section	.nv.compat,"",@"SHT_CUDA_COMPAT_INFO"
	.align	4
        /*0000*/ 	.byte	0x02, 0x09, 0x00, 0x00, 0x02, 0x02, 0x01, 0x00, 0x02, 0x05, 0x05, 0x00, 0x03, 0x07, 0x01, 0x01
        /*0010*/ 	.byte	0x02, 0x03, 0x00, 0x00, 0x02, 0x06, 0x01, 0x00, 0x04, 0x0b, 0x08, 0x00, 0x09, 0x00, 0x00, 0x00
        /*0020*/ 	.byte	0x00, 0x00, 0x00, 0x00


//--------------------- .nv.info._Z6modifyPiS_ii  --------------------------
	.section	.nv.info._Z6modifyPiS_ii,"",@"SHT_CUDA_INFO"
	.sectionflags	@""
	.align	4


	//----- nvinfo : EIATTR_CUDA_API_VERSION
	.align		4
        /*0000*/ 	.byte	0x04, 0x37
        /*0002*/ 	.short	(.L_7 - .L_6)
.L_6:
        /*0004*/ 	.word	0x00000082


	//----- nvinfo : EIATTR_KPARAM_INFO
	.align		4
.L_7:
        /*0008*/ 	.byte	0x04, 0x17
        /*000a*/ 	.short	(.L_9 - .L_8)
.L_8:
        /*000c*/ 	.word	0x00000000
        /*0010*/ 	.short	0x0003
        /*0012*/ 	.short	0x0014
        /*0014*/ 	.byte	0x00, 0xf0, 0x11, 0x00


	//----- nvinfo : EIATTR_KPARAM_INFO
	.align		4
.L_9:
        /*0018*/ 	.byte	0x04, 0x17
        /*001a*/ 	.short	(.L_11 - .L_10)
.L_10:
        /*001c*/ 	.word	0x00000000
        /*0020*/ 	.short	0x0002
        /*0022*/ 	.short	0x0010
        /*0024*/ 	.byte	0x00, 0xf0, 0x11, 0x00


	//----- nvinfo : EIATTR_KPARAM_INFO
	.align		4
.L_11:
        /*0028*/ 	.byte	0x04, 0x17
        /*002a*/ 	.short	(.L_13 - .L_12)
.L_12:
        /*002c*/ 	.word	0x00000000
        /*0030*/ 	.short	0x0001
        /*0032*/ 	.short	0x0008
        /*0034*/ 	.byte	0x00, 0xf5, 0x21, 0x00


	//----- nvinfo : EIATTR_KPARAM_INFO
	.align		4
.L_13:
        /*0038*/ 	.byte	0x04, 0x17
        /*003a*/ 	.short	(.L_15 - .L_14)
.L_14:
        /*003c*/ 	.word	0x00000000
        /*0040*/ 	.short	0x0000
        /*0042*/ 	.short	0x0000
        /*0044*/ 	.byte	0x00, 0xf5, 0x21, 0x00


	//----- nvinfo : EIATTR_SPARSE_MMA_MASK
	.align		4
.L_15:
        /*0048*/ 	.byte	0x03, 0x50
        /*004a*/ 	.short	0x0000


	//----- nvinfo : EIATTR_MAXREG_COUNT
	.align		4
        /*004c*/ 	.byte	0x03, 0x1b
        /*004e*/ 	.short	0x00ff


	//----- nvinfo : EIATTR_MERCURY_ISA_VERSION
	.align		4
        /*0050*/ 	.byte	0x03, 0x5f
        /*0052*/ 	.short	0x0101


	//----- nvinfo : EIATTR_VRC_CTA_INIT_COUNT
	.align		4
        /*0054*/ 	.byte	0x02, 0x4a
	.zero		1
	.zero		1


	//----- nvinfo : EIATTR_EXIT_INSTR_OFFSETS
	.align		4
        /*0058*/ 	.byte	0x04, 0x1c
        /*005a*/ 	.short	(.L_17 - .L_16)


	//   ....[0]....
.L_16:
        /*005c*/ 	.word	0x00000800


	//   ....[1]....
        /*0060*/ 	.word	0x00000ec0


	//----- nvinfo : EIATTR_CRS_STACK_SIZE
	.align		4
.L_17:
        /*0064*/ 	.byte	0x04, 0x1e
        /*0066*/ 	.short	(.L_19 - .L_18)
.L_18:
        /*0068*/ 	.word	0x00000000


	//----- nvinfo : EIATTR_CBANK_PARAM_SIZE
	.align		4
.L_19:
        /*006c*/ 	.byte	0x03, 0x19
        /*006e*/ 	.short	0x0018


	//----- nvinfo : EIATTR_PARAM_CBANK
	.align		4
        /*0070*/ 	.byte	0x04, 0x0a
        /*0072*/ 	.short	(.L_21 - .L_20)
	.align		4
.L_20:
        /*0074*/ 	.word	index@(.nv.constant0._Z6modifyPiS_ii)
        /*0078*/ 	.short	0x0380
        /*007a*/ 	.short	0x0018


	//----- nvinfo : EIATTR_SW_WAR
	.align		4
.L_21:
        /*007c*/ 	.byte	0x04, 0x36
        /*007e*/ 	.short	(.L_23 - .L_22)
.L_22:
        /*0080*/ 	.word	0x00000008
.L_23:


//--------------------- .nv.callgraph             --------------------------
	.section	.nv.callgraph,"",@"SHT_CUDA_CALLGRAPH"
	.align	4
	.sectionentsize	8
	.align		4
        /*0000*/ 	.word	0x00000000
	.align		4
        /*0004*/ 	.word	0xffffffff
	.align		4
        /*0008*/ 	.word	0x00000000
	.align		4
        /*000c*/ 	.word	0xfffffffe
	.align		4
        /*0010*/ 	.word	0x00000000
	.align		4
        /*0014*/ 	.word	0xfffffffd
	.align		4
        /*0018*/ 	.word	0x00000000
	.align		4
        /*001c*/ 	.word	0xfffffffc


//--------------------- .text._Z6modifyPiS_ii     --------------------------
	.section	.text._Z6modifyPiS_ii,"ax",@progbits
	.align	128
        .global         _Z6modifyPiS_ii
        .type           _Z6modifyPiS_ii,@function
        .size           _Z6modifyPiS_ii,(.L_x_14 - _Z6modifyPiS_ii)
        .other          _Z6modifyPiS_ii,@"STO_CUDA_ENTRY STV_DEFAULT"
_Z6modifyPiS_ii:
.text._Z6modifyPiS_ii:
[----:B------:R-:W-:Y:S01]  /*0000*/  LDC R1, c[0x0][0x37c] ;  /* 0x0000df00ff017b82 */ /* 0x000fe20000000800 */
[----:B------:R-:W0:Y:S07]  /*0010*/  S2R R0, SR_TID.X ;  /* 0x0000000000007919 */ /* 0x000e2e0000002100 */
[----:B------:R-:W1:Y:S01]  /*0020*/  S2UR UR4, SR_CTAID.X ;  /* 0x00000000000479c3 */ /* 0x000e620000002500 */
[----:B------:R-:W2:Y:S07]  /*0030*/  LDCU.64 UR8, c[0x0][0x358] ;  /* 0x00006b00ff0877ac */ /* 0x000eae0008000a00 */
[----:B------:R-:W1:Y:S08]  /*0040*/  LDC R3, c[0x0][0x390] ;  /* 0x0000e400ff037b82 */ /* 0x000e700000000800 */
[----:B------:R-:W3:Y:S01]  /*0050*/  LDC.64 R8, c[0x0][0x380] ;  /* 0x0000e000ff087b82 */ /* 0x000ee20000000a00 */
[----:B-1----:R-:W-:-:S04]  /*0060*/  IMAD R7, R3, UR4, RZ ;  /* 0x0000000403077c24 */ /* 0x002fc8000f8e02ff */
[----:B0-----:R-:W-:-:S04]  /*0070*/  IMAD.IADD R2, R7, 0x1, R0 ;  /* 0x0000000107027824 */ /* 0x001fc800078e0200 */
[----:B---3--:R-:W-:-:S06]  /*0080*/  IMAD.WIDE R4, R2, 0x4, R8 ;  /* 0x0000000402047825 */ /* 0x008fcc00078e0208 */
[----:B--2---:R-:W2:Y:S02]  /*0090*/  LDG.E R4, desc[UR8][R4.64] ;  /* 0x0000000804047981 */ /* 0x004ea4000c1e1900 */
[----:B--2---:R-:W-:-:S04]  /*00a0*/  LOP3.LUT R6, R4, 0x1, RZ, 0xc0, !PT ;  /* 0x0000000104067812 */ /* 0x004fc800078ec0ff */
[----:B------:R-:W-:-:S13]  /*00b0*/  ISETP.NE.U32.AND P0, PT, R6, 0x1, PT ;  /* 0x000000010600780c */ /* 0x000fda0003f05070 */
[----:B------:R-:W-:Y:S05]  /*00c0*/  @P0 BRA `(.L_x_0) ;  /* 0x0000000400d00947 */ /* 0x000fea0003800000 */
[----:B------:R-:W0:Y:S01]  /*00d0*/  LDCU UR5, c[0x0][0x394] ;  /* 0x00007280ff0577ac */ /* 0x000e220008000800 */
[----:B------:R-:W-:Y:S01]  /*00e0*/  IMAD.MOV.U32 R5, RZ, RZ, RZ ;  /* 0x000000ffff057224 */ /* 0x000fe200078e00ff */
[----:B0-----:R-:W-:-:S09]  /*00f0*/  UISETP.GE.AND UP0, UPT, UR5, 0x1, UPT ;  /* 0x000000010500788c */ /* 0x001fd2000bf06270 */
[----:B------:R-:W-:Y:S05]  /*0100*/  BRA.U !UP0, `(.L_x_1) ;  /* 0x0000000508b07547 */ /* 0x000fea000b800000 */
[----:B------:R-:W-:Y:S01]  /*0110*/  UISETP.GE.U32.AND UP1, UPT, UR5, 0x10, UPT ;  /* 0x000000100500788c */ /* 0x000fe2000bf26070 */
[----:B------:R-:W-:Y:S01]  /*0120*/  HFMA2 R5, -RZ, RZ, 0, 0 ;  /* 0x00000000ff057431 */ /* 0x000fe200000001ff */
[----:B------:R-:W-:Y:S01]  /*0130*/  ULOP3.LUT UR6, UR5, 0xf, URZ, 0xc0, !UPT ;  /* 0x0000000f05067892 */ /* 0x000fe2000f8ec0ff */
[----:B------:R-:W-:-:S03]  /*0140*/  UMOV UR4, URZ ;  /* 0x000000ff00047c82 */ /* 0x000fc60008000000 */
[----:B------:R-:W-:-:S03]  /*0150*/  UISETP.NE.AND UP0, UPT, UR6, URZ, UPT ;  /* 0x000000ff0600728c */ /* 0x000fc6000bf05270 */
[----:B------:R-:W-:Y:S08]  /*0160*/  BRA.U !UP1, `(.L_x_2) ;  /* 0x0000000109c07547 */ /* 0x000ff0000b800000 */
[----:B------:R-:W-:Y:S01]  /*0170*/  ULOP3.LUT UR4, UR5, 0x7ffffff0, URZ, 0xc0, !UPT ;  /* 0x7ffffff005047892 */ /* 0x000fe2000f8ec0ff */
[----:B------:R-:W-:Y:S02]  /*0180*/  IMAD.MOV.U32 R5, RZ, RZ, RZ ;  /* 0x000000ffff057224 */ /* 0x000fe400078e00ff */
[----:B------:R-:W-:Y:S01]  /*0190*/  IMAD.MOV.U32 R4, RZ, RZ, R0 ;  /* 0x000000ffff047224 */ /* 0x000fe200078e0000 */
[----:B------:R-:W-:-:S12]  /*01a0*/  UIADD3 UR7, UPT, UPT, -UR4, URZ, URZ ;  /* 0x000000ff04077290 */ /* 0x000fd8000fffe1ff */
.L_x_3:
[----:B------:R-:W-:-:S04]  /*01b0*/  IMAD.WIDE R6, R4, 0x4, R8 ;  /* 0x0000000404067825 */ /* 0x000fc800078e0208 */
[C---:B------:R-:W-:Y:S02]  /*01c0*/  IMAD.WIDE R14, R3.reuse, 0x4, R6 ;  /* 0x00000004030e7825 */ /* 0x040fe400078e0206 */
[----:B------:R-:W2:Y:S02]  /*01d0*/  LDG.E R6, desc[UR8][R6.64] ;  /* 0x0000000806067981 */ /* 0x000ea4000c1e1900 */
[----:B------:R-:W-:-:S05]  /*01e0*/  IMAD.WIDE R26, R3, 0x4, R14 ;  /* 0x00000004031a7825 */ /* 0x000fca00078e020e */
[----:B------:R-:W3:Y:S01]  /*01f0*/  LDG.E R22, desc[UR8][R26.64] ;  /* 0x000000081a167981 */ /* 0x000ee2000c1e1900 */
[----:B------:R-:W-:-:S03]  /*0200*/  IMAD.WIDE R18, R3, 0x4, R26 ;  /* 0x0000000403127825 */ /* 0x000fc600078e021a */
[----:B------:R0:W2:Y:S01]  /*0210*/  LDG.E R7, desc[UR8][R14.64] ;  /* 0x000000080e077981 */ /* 0x0000a2000c1e1900 */
[----:B------:R-:W-:-:S03]  /*0220*/  IMAD.WIDE R24, R3, 0x4, R18 ;  /* 0x0000000403187825 */ /* 0x000fc600078e0212 */
[----:B------:R1:W3:Y:S04]  /*0230*/  LDG.E R23, desc[UR8][R18.64] ;  /* 0x0000000812177981 */ /* 0x0002e8000c1e1900 */
[----:B------:R-:W4:Y:S01]  /*0240*/  LDG.E R29, desc[UR8][R24.64] ;  /* 0x00000008181d7981 */ /* 0x000f22000c1e1900 */
[----:B------:R-:W-:-:S05]  /*0250*/  IMAD.WIDE R20, R3, 0x4, R24 ;  /* 0x0000000403147825 */ /* 0x000fca00078e0218 */
[----:B------:R5:W4:Y:S01]  /*0260*/  LDG.E R28, desc[UR8][R20.64] ;  /* 0x00000008141c7981 */ /* 0x000b22000c1e1900 */
[----:B------:R-:W-:-:S04]  /*0270*/  IMAD.WIDE R12, R3, 0x4, R20 ;  /* 0x00000004030c7825 */ /* 0x000fc800078e0214 */
[C---:B------:R-:W-:Y:S02]  /*0280*/  IMAD.WIDE R16, R3.reuse, 0x4, R12 ;  /* 0x0000000403107825 */ /* 0x040fe400078e020c */
[----:B------:R-:W4:Y:S02]  /*0290*/  LDG.E R12, desc[UR8][R12.64] ;  /* 0x000000080c0c7981 */ /* 0x000f24000c1e1900 */
[C---:B------:R-:W-:Y:S02]  /*02a0*/  IMAD.WIDE R10, R3.reuse, 0x4, R16 ;  /* 0x00000004030a7825 */ /* 0x040fe400078e0210 */
[----:B------:R-:W4:Y:S02]  /*02b0*/  LDG.E R17, desc[UR8][R16.64] ;  /* 0x0000000810117981 */ /* 0x000f24000c1e1900 */
[C---:B0-----:R-:W-:Y:S02]  /*02c0*/  IMAD.WIDE R14, R3.reuse, 0x4, R10 ;  /* 0x00000004030e7825 */ /* 0x041fe400078e020a */
[----:B------:R0:W4:Y:S02]  /*02d0*/  LDG.E R13, desc[UR8][R10.64] ;  /* 0x000000080a0d7981 */ /* 0x000124000c1e1900 */
[----:B-1----:R-:W-:-:S02]  /*02e0*/  IMAD.WIDE R18, R3, 0x4, R14 ;  /* 0x0000000403127825 */ /* 0x002fc400078e020e */
[----:B------:R1:W4:Y:S02]  /*02f0*/  LDG.E R16, desc[UR8][R14.64] ;  /* 0x000000080e107981 */ /* 0x000324000c1e1900 */
[C---:B-----5:R-:W-:Y:S02]  /*0300*/  IMAD.WIDE R20, R3.reuse, 0x4, R18 ;  /* 0x0000000403147825 */ /* 0x060fe400078e0212 */
[----:B------:R-:W5:Y:S02]  /*0310*/  LDG.E R18, desc[UR8][R18.64] ;  /* 0x0000000812127981 */ /* 0x000f64000c1e1900 */
[C---:B------:R-:W-:Y:S02]  /*0320*/  IMAD.WIDE R24, R3.reuse, 0x4, R20 ;  /* 0x0000000403187825 */ /* 0x040fe400078e0214 */
[----:B------:R-:W5:Y:S02]  /*0330*/  LDG.E R21, desc[UR8][R20.64] ;  /* 0x0000000814157981 */ /* 0x000f64000c1e1900 */
[----:B------:R-:W-:-:S02]  /*0340*/  IMAD.WIDE R26, R3, 0x4, R24 ;  /* 0x00000004031a7825 */ /* 0x000fc400078e0218 */
[----:B------:R-:W5:Y:S02]  /*0350*/  LDG.E R24, desc[UR8][R24.64] ;  /* 0x0000000818187981 */ /* 0x000f64000c1e1900 */
[C---:B0-----:R-:W-:Y:S02]  /*0360*/  IMAD.WIDE R10, R3.reuse, 0x4, R26 ;  /* 0x00000004030a7825 */ /* 0x041fe400078e021a */
[----:B------:R-:W5:Y:S02]  /*0370*/  LDG.E R27, desc[UR8][R26.64] ;  /* 0x000000081a1b7981 */ /* 0x000f64000c1e1900 */
[----:B-1----:R-:W-:Y:S02]  /*0380*/  IMAD.WIDE R14, R3, 0x4, R10 ;  /* 0x00000004030e7825 */ /* 0x002fe400078e020a */
[----:B------:R-:W5:Y:S04]  /*0390*/  LDG.E R10, desc[UR8][R10.64] ;  /* 0x000000080a0a7981 */ /* 0x000f68000c1e1900 */
[----:B------:R-:W5:Y:S01]  /*03a0*/  LDG.E R15, desc[UR8][R14.64] ;  /* 0x000000080e0f7981 */ /* 0x000f62000c1e1900 */
[----:B------:R-:W-:-:S04]  /*03b0*/  UIADD3 UR7, UPT, UPT, UR7, 0x10, URZ ;  /* 0x0000001007077890 */ /* 0x000fc8000fffe0ff */
[----:B------:R-:W-:Y:S01]  /*03c0*/  UISETP.NE.AND UP1, UPT, UR7, URZ, UPT ;  /* 0x000000ff0700728c */ /* 0x000fe2000bf25270 */
[----:B------:R-:W-:Y:S02]  /*03d0*/  LEA R4, R3, R4, 0x4 ;  /* 0x0000000403047211 */ /* 0x000fe400078e20ff */
[----:B--2---:R-:W-:-:S04]  /*03e0*/  IADD3 R6, PT, PT, R7, R6, R5 ;  /* 0x0000000607067210 */ /* 0x004fc80007ffe005 */
[----:B---3--:R-:W-:-:S04]  /*03f0*/  IADD3 R6, PT, PT, R23, R22, R6 ;  /* 0x0000001617067210 */ /* 0x008fc80007ffe006 */
[----:B----4-:R-:W-:-:S04]  /*0400*/  IADD3 R6, PT, PT, R28, R29, R6 ;  /* 0x0000001d1c067210 */ /* 0x010fc80007ffe006 */
[----:B------:R-:W-:-:S04]  /*0410*/  IADD3 R6, PT, PT, R17, R12, R6 ;  /* 0x0000000c11067210 */ /* 0x000fc80007ffe006 */
[----:B------:R-:W-:-:S04]  /*0420*/  IADD3 R6, PT, PT, R16, R13, R6 ;  /* 0x0000000d10067210 */ /* 0x000fc80007ffe006 */
[----:B-----5:R-:W-:-:S04]  /*0430*/  IADD3 R6, PT, PT, R21, R18, R6 ;  /* 0x0000001215067210 */ /* 0x020fc80007ffe006 */
[----:B------:R-:W-:-:S04]  /*0440*/  IADD3 R6, PT, PT, R27, R24, R6 ;  /* 0x000000181b067210 */ /* 0x000fc80007ffe006 */
[----:B------:R-:W-:Y:S01]  /*0450*/  IADD3 R5, PT, PT, R15, R10, R6 ;  /* 0x0000000a0f057210 */ /* 0x000fe20007ffe006 */
[----:B------:R-:W-:Y:S06]  /*0460*/  BRA.U UP1, `(.L_x_3) ;  /* 0xfffffffd01507547 */ /* 0x000fec000b83ffff */
.L_x_2:
[----:B------:R-:W-:Y:S05]  /*0470*/  BRA.U !UP0, `(.L_x_1) ;  /* 0x0000000108d47547 */ /* 0x000fea000b800000 */
[----:B------:R-:W-:Y:S02]  /*0480*/  UISETP.GE.U32.AND UP0, UPT, UR6, 0x8, UPT ;  /* 0x000000080600788c */ /* 0x000fe4000bf06070 */
[----:B------:R-:W-:-:S04]  /*0490*/  ULOP3.LUT UR7, UR5, 0x7, URZ, 0xc0, !UPT ;  /* 0x0000000705077892 */ /* 0x000fc8000f8ec0ff */
[----:B------:R-:W-:-:S03]  /*04a0*/  UISETP.NE.AND UP1, UPT, UR7, URZ, UPT ;  /* 0x000000ff0700728c */ /* 0x000fc6000bf25270 */
[----:B------:R-:W-:Y:S08]  /*04b0*/  BRA.U !UP0, `(.L_x_4) ;  /* 0x0000000108587547 */ /* 0x000ff0000b800000 */
[----:B------:R-:W-:-:S04]  /*04c0*/  IMAD R19, R3, UR4, R0 ;  /* 0x0000000403137c24 */ /* 0x000fc8000f8e0200 */
[----:B------:R-:W-:-:S04]  /*04d0*/  IMAD.WIDE R18, R19, 0x4, R8 ;  /* 0x0000000413127825 */ /* 0x000fc800078e0208 */
[C---:B------:R-:W-:Y:S02]  /*04e0*/  IMAD.WIDE R20, R3.reuse, 0x4, R18 ;  /* 0x0000000403147825 */ /* 0x040fe400078e0212 */
[----:B------:R-:W2:Y:S02]  /*04f0*/  LDG.E R18, desc[UR8][R18.64] ;  /* 0x0000000812127981 */ /* 0x000ea4000c1e1900 */
[C---:B------:R-:W-:Y:S02]  /*0500*/  IMAD.WIDE R22, R3.reuse, 0x4, R20 ;  /* 0x0000000403167825 */ /* 0x040fe400078e0214 */
[----:B------:R-:W2:Y:S02]  /*0510*/  LDG.E R20, desc[UR8][R20.64] ;  /* 0x0000000814147981 */ /* 0x000ea4000c1e1900 */
[C---:B------:R-:W-:Y:S02]  /*0520*/  IMAD.WIDE R12, R3.reuse, 0x4, R22 ;  /* 0x00000004030c7825 */ /* 0x040fe400078e0216 */
[----:B------:R-:W3:Y:S02]  /*0530*/  LDG.E R22, desc[UR8][R22.64] ;  /* 0x0000000816167981 */ /* 0x000ee4000c1e1900 */
[----:B------:R-:W-:-:S02]  /*0540*/  IMAD.WIDE R10, R3, 0x4, R12 ;  /* 0x00000004030a7825 */ /* 0x000fc400078e020c */
[----:B------:R-:W3:Y:S02]  /*0550*/  LDG.E R12, desc[UR8][R12.64] ;  /* 0x000000080c0c7981 */ /* 0x000ee4000c1e1900 */
[C---:B------:R-:W-:Y:S02]  /*0560*/  IMAD.WIDE R6, R3.reuse, 0x4, R10 ;  /* 0x0000000403067825 */ /* 0x040fe400078e020a */
[----:B------:R-:W4:Y:S02]  /*0570*/  LDG.E R10, desc[UR8][R10.64] ;  /* 0x000000080a0a7981 */ /* 0x000f24000c1e1900 */
[C---:B------:R-:W-:Y:S02]  /*0580*/  IMAD.WIDE R14, R3.reuse, 0x4, R6 ;  /* 0x00000004030e7825 */ /* 0x040fe400078e0206 */
[----:B------:R-:W4:Y:S02]  /*0590*/  LDG.E R6, desc[UR8][R6.64] ;  /* 0x0000000806067981 */ /* 0x000f24000c1e1900 */
[----:B------:R-:W-:-:S02]  /*05a0*/  IMAD.WIDE R16, R3, 0x4, R14 ;  /* 0x0000000403107825 */ /* 0x000fc400078e020e */
[----:B------:R-:W5:Y:S04]  /*05b0*/  LDG.E R14, desc[UR8][R14.64] ;  /* 0x000000080e0e7981 */ /* 0x000f68000c1e1900 */
[----:B------:R-:W5:Y:S01]  /*05c0*/  LDG.E R16, desc[UR8][R16.64] ;  /* 0x0000000810107981 */ /* 0x000f62000c1e1900 */
[----:B------:R-:W-:Y:S01]  /*05d0*/  UIADD3 UR4, UPT, UPT, UR4, 0x8, URZ ;  /* 0x0000000804047890 */ /* 0x000fe2000fffe0ff */
[----:B--2---:R-:W-:-:S04]  /*05e0*/  IADD3 R5, PT, PT, R20, R18, R5 ;  /* 0x0000001214057210 */ /* 0x004fc80007ffe005 */
[----:B---3--:R-:W-:-:S04]  /*05f0*/  IADD3 R5, PT, PT, R12, R22, R5 ;  /* 0x000000160c057210 */ /* 0x008fc80007ffe005 */
[----:B----4-:R-:W-:-:S04]  /*0600*/  IADD3 R5, PT, PT, R6, R10, R5 ;  /* 0x0000000a06057210 */ /* 0x010fc80007ffe005 */
[----:B-----5:R-:W-:-:S07]  /*0610*/  IADD3 R5, PT, PT, R16, R14, R5 ;  /* 0x0000000e10057210 */ /* 0x020fce0007ffe005 */
.L_x_4:
        /* <DEDUP_REMOVED lines=11> */
[----:B------:R-:W-:Y:S02]  /*06d0*/  IMAD.WIDE R14, R3, 0x4, R12 ;  /* 0x00000004030e7825 */ /* 0x000fe400078e020c */
[----:B------:R-:W3:Y:S04]  /*06e0*/  LDG.E R12, desc[UR8][R12.64] ;  /* 0x000000080c0c7981 */ /* 0x000ee8000c1e1900 */
[----:B------:R-:W3:Y:S01]  /*06f0*/  LDG.E R14, desc[UR8][R14.64] ;  /* 0x000000080e0e7981 */ /* 0x000ee2000c1e1900 */
[----:B------:R-:W-:Y:S01]  /*0700*/  UIADD3 UR4, UPT, UPT, UR4, 0x4, URZ ;  /* 0x0000000404047890 */ /* 0x000fe2000fffe0ff */
[----:B--2---:R-:W-:-:S04]  /*0710*/  IADD3 R5, PT, PT, R10, R6, R5 ;  /* 0x000000060a057210 */ /* 0x004fc80007ffe005 */
[----:B---3--:R-:W-:-:S07]  /*0720*/  IADD3 R5, PT, PT, R14, R12, R5 ;  /* 0x0000000c0e057210 */ /* 0x008fce0007ffe005 */
.L_x_5:
[----:B------:R-:W-:Y:S05]  /*0730*/  BRA.U !UP1, `(.L_x_1) ;  /* 0x0000000109247547 */ /* 0x000fea000b800000 */
[----:B------:R-:W-:Y:S01]  /*0740*/  IMAD R0, R3, UR4, R0 ;  /* 0x0000000403007c24 */ /* 0x000fe2000f8e0200 */
[----:B------:R-:W-:-:S12]  /*0750*/  UIADD3 UR5, UPT, UPT, -UR5, URZ, URZ ;  /* 0x000000ff05057290 */ /* 0x000fd8000fffe1ff */
.L_x_6:
[----:B------:R-:W-:-:S06]  /*0760*/  IMAD.WIDE R6, R0, 0x4, R8 ;  /* 0x0000000400067825 */ /* 0x000fcc00078e0208 */
[----:B------:R-:W2:Y:S01]  /*0770*/  LDG.E R6, desc[UR8][R6.64] ;  /* 0x0000000806067981 */ /* 0x000ea2000c1e1900 */
[----:B------:R-:W-:Y:S01]  /*0780*/  UIADD3 UR5, UPT, UPT, UR5, 0x1, URZ ;  /* 0x0000000105057890 */ /* 0x000fe2000fffe0ff */
[----:B------:R-:W-:-:S03]  /*0790*/  IMAD.IADD R0, R0, 0x1, R3 ;  /* 0x0000000100007824 */ /* 0x000fc600078e0203 */
[----:B------:R-:W-:Y:S01]  /*07a0*/  UISETP.NE.AND UP0, UPT, UR5, URZ, UPT ;  /* 0x000000ff0500728c */ /* 0x000fe2000bf05270 */
[----:B--2---:R-:W-:-:S08]  /*07b0*/  IMAD.IADD R5, R6, 0x1, R5 ;  /* 0x0000000106057824 */ /* 0x004fd000078e0205 */
[----:B------:R-:W-:Y:S05]  /*07c0*/  BRA.U UP0, `(.L_x_6) ;  /* 0xfffffffd00e47547 */ /* 0x000fea000b83ffff */
.L_x_1:
[----:B------:R-:W0:Y:S02]  /*07d0*/  LDC.64 R6, c[0x0][0x388] ;  /* 0x0000e200ff067b82 */ /* 0x000e240000000a00 */
[----:B0-----:R-:W-:-:S05]  /*07e0*/  IMAD.WIDE R2, R2, 0x4, R6 ;  /* 0x0000000402027825 */ /* 0x001fca00078e0206 */
[----:B------:R-:W-:Y:S01]  /*07f0*/  STG.E desc[UR8][R2.64], R5 ;  /* 0x0000000502007986 */ /* 0x000fe2000c101908 */
[----:B------:R-:W-:Y:S05]  /*0800*/  EXIT ;  /* 0x000000000000794d */ /* 0x000fea0003800000 */
.L_x_0:
[----:B------:R-:W-:Y:S02]  /*0810*/  ISETP.GE.AND P0, PT, R3, 0x1, PT ;  /* 0x000000010300780c */ /* 0x000fe40003f06270 */
[----:B------:R-:W-:-:S11]  /*0820*/  MOV R0, RZ ;  /* 0x000000ff00007202 */ /* 0x000fd60000000f00 */
[----:B------:R-:W-:Y:S05]  /*0830*/  @!P0 BRA `(.L_x_7) ;  /* 0x0000000400948947 */ /* 0x000fea0003800000 */
[C---:B------:R-:W-:Y:S01]  /*0840*/  VIADD R0, R3.reuse, 0xffffffff ;  /* 0xffffffff03007836 */ /* 0x040fe20000000000 */
[----:B------:R-:W-:Y:S01]  /*0850*/  LOP3.LUT R23, R3, 0xf, RZ, 0xc0, !PT ;  /* 0x0000000f03177812 */ /* 0x000fe200078ec0ff */
[----:B------:R-:W-:-:S03]  /*0860*/  IMAD.MOV.U32 R6, RZ, RZ, RZ ;  /* 0x000000ffff067224 */ /* 0x000fc600078e00ff */
[----:B------:R-:W-:Y:S01]  /*0870*/  ISETP.GE.U32.AND P1, PT, R0, 0xf, PT ;  /* 0x0000000f0000780c */ /* 0x000fe20003f26070 */
[----:B------:R-:W-:Y:S01]  /*0880*/  HFMA2 R0, -RZ, RZ, 0, 0 ;  /* 0x00000000ff007431 */ /* 0x000fe200000001ff */
[----:B------:R-:W-:-:S11]  /*0890*/  ISETP.NE.AND P0, PT, R23, RZ, PT ;  /* 0x000000ff1700720c */ /* 0x000fd60003f05270 */
[----:B------:R-:W-:Y:S05]  /*08a0*/  @!P1 BRA `(.L_x_8) ;  /* 0x0000000000949947 */ /* 0x000fea0003800000 */
[----:B------:R-:W-:Y:S01]  /*08b0*/  IMAD.WIDE.U32 R4, R7, 0x4, R8 ;  /* 0x0000000407047825 */ /* 0x000fe200078e0008 */
[----:B------:R-:W-:-:S03]  /*08c0*/  LOP3.LUT R6, R3, 0x7ffffff0, RZ, 0xc0, !PT ;  /* 0x7ffffff003067812 */ /* 0x000fc600078ec0ff */
[----:B------:R-:W-:Y:S01]  /*08d0*/  IMAD.MOV.U32 R0, RZ, RZ, RZ ;  /* 0x000000ffff007224 */ /* 0x000fe200078e00ff */
[----:B------:R-:W-:Y:S01]  /*08e0*/  IADD3 R14, P1, PT, R4, 0x20, RZ ;  /* 0x00000020040e7810 */ /* 0x000fe20007f3e0ff */
[----:B------:R-:W-:-:S03]  /*08f0*/  IMAD.MOV R10, RZ, RZ, -R6 ;  /* 0x000000ffff0a7224 */ /* 0x000fc600078e0a06 */
[----:B------:R-:W-:-:S09]  /*0900*/  IADD3.X R15, PT, PT, RZ, R5, RZ, P1, !PT ;  /* 0x00000005ff0f7210 */ /* 0x000fd20000ffe4ff */
.L_x_9:
[----:B------:R-:W-:Y:S02]  /*0910*/  IMAD.MOV.U32 R4, RZ, RZ, R14 ;  /* 0x000000ffff047224 */ /* 0x000fe400078e000e */
[----:B------:R-:W-:-:S05]  /*0920*/  IMAD.MOV.U32 R5, RZ, RZ, R15 ;  /* 0x000000ffff057224 */ /* 0x000fca00078e000f */
[----:B------:R-:W2:Y:S04]  /*0930*/  LDG.E R19, desc[UR8][R4.64+-0x20] ;  /* 0xffffe00804137981 */ /* 0x000ea8000c1e1900 */
[----:B------:R-:W2:Y:S04]  /*0940*/  LDG.E R20, desc[UR8][R4.64+-0x1c] ;  /* 0xffffe40804147981 */ /* 0x000ea8000c1e1900 */
[----:B------:R-:W3:Y:S04]  /*0950*/  LDG.E R21, desc[UR8][R4.64+-0x18] ;  /* 0xffffe80804157981 */ /* 0x000ee8000c1e1900 */
[----:B------:R-:W3:Y:S04]  /*0960*/  LDG.E R22, desc[UR8][R4.64+-0x14] ;  /* 0xffffec0804167981 */ /* 0x000ee8000c1e1900 */
[----:B------:R-:W4:Y:S04]  /*0970*/  LDG.E R25, desc[UR8][R4.64+-0x10] ;  /* 0xfffff00804197981 */ /* 0x000f28000c1e1900 */
[----:B------:R-:W4:Y:S04]  /*0980*/  LDG.E R24, desc[UR8][R4.64+-0xc] ;  /* 0xfffff40804187981 */ /* 0x000f28000c1e1900 */
[----:B------:R-:W5:Y:S04]  /*0990*/  LDG.E R18, desc[UR8][R4.64+-0x8] ;  /* 0xfffff80804127981 */ /* 0x000f68000c1e1900 */
[----:B------:R-:W5:Y:S04]  /*09a0*/  LDG.E R17, desc[UR8][R4.64+-0x4] ;  /* 0xfffffc0804117981 */ /* 0x000f68000c1e1900 */
[----:B------:R-:W5:Y:S04]  /*09b0*/  LDG.E R16, desc[UR8][R4.64] ;  /* 0x0000000804107981 */ /* 0x000f68000c1e1900 */
[----:B------:R-:W5:Y:S04]  /*09c0*/  LDG.E R15, desc[UR8][R4.64+0x4] ;  /* 0x00000408040f7981 */ /* 0x000f68000c1e1900 */
[----:B------:R-:W5:Y:S04]  /*09d0*/  LDG.E R14, desc[UR8][R4.64+0x8] ;  /* 0x00000808040e7981 */ /* 0x000f68000c1e1900 */
[----:B------:R-:W5:Y:S04]  /*09e0*/  LDG.E R13, desc[UR8][R4.64+0xc] ;  /* 0x00000c08040d7981 */ /* 0x000f68000c1e1900 */
[----:B------:R-:W5:Y:S04]  /*09f0*/  LDG.E R11, desc[UR8][R4.64+0x10] ;  /* 0x00001008040b7981 */ /* 0x000f68000c1e1900 */
[----:B------:R-:W5:Y:S01]  /*0a00*/  LDG.E R12, desc[UR8][R4.64+0x14] ;  /* 0x00001408040c7981 */ /* 0x000f62000c1e1900 */
[----:B--2---:R-:W-:-:S03]  /*0a10*/  IADD3 R20, PT, PT, R20, R19, R0 ;  /* 0x0000001314147210 */ /* 0x004fc60007ffe000 */
[----:B------:R-:W2:Y:S04]  /*0a20*/  LDG.E R19, desc[UR8][R4.64+0x18] ;  /* 0x0000180804137981 */ /* 0x000ea8000c1e1900 */
[----:B------:R-:W2:Y:S01]  /*0a30*/  LDG.E R0, desc[UR8][R4.64+0x1c] ;  /* 0x00001c0804007981 */ /* 0x000ea2000c1e1900 */
[----:B------:R-:W-:Y:S02]  /*0a40*/  IADD3 R10, PT, PT, R10, 0x10, RZ ;  /* 0x000000100a0a7810 */ /* 0x000fe40007ffe0ff */
[----:B---3--:R-:W-:Y:S02]  /*0a50*/  IADD3 R20, PT, PT, R22, R21, R20 ;  /* 0x0000001516147210 */ /* 0x008fe40007ffe014 */
[----:B------:R-:W-:Y:S02]  /*0a60*/  ISETP.NE.AND P1, PT, R10, RZ, PT ;  /* 0x000000ff0a00720c */ /* 0x000fe40003f25270 */
[----:B----4-:R-:W-:-:S04]  /*0a70*/  IADD3 R20, PT, PT, R24, R25, R20 ;  /* 0x0000001918147210 */ /* 0x010fc80007ffe014 */
[----:B-----5:R-:W-:-:S04]  /*0a80*/  IADD3 R17, PT, PT, R17, R18, R20 ;  /* 0x0000001211117210 */ /* 0x020fc80007ffe014 */
[----:B------:R-:W-:-:S04]  /*0a90*/  IADD3 R15, PT, PT, R15, R16, R17 ;  /* 0x000000100f0f7210 */ /* 0x000fc80007ffe011 */
[----:B------:R-:W-:Y:S02]  /*0aa0*/  IADD3 R13, PT, PT, R13, R14, R15 ;  /* 0x0000000e0d0d7210 */ /* 0x000fe40007ffe00f */
[----:B------:R-:W-:-:S05]  /*0ab0*/  IADD3 R14, P2, PT, R4, 0x40, RZ ;  /* 0x00000040040e7810 */ /* 0x000fca0007f5e0ff */
[----:B------:R-:W-:Y:S01]  /*0ac0*/  IMAD.X R15, RZ, RZ, R5, P2 ;  /* 0x000000ffff0f7224 */ /* 0x000fe200010e0605 */
[----:B------:R-:W-:-:S04]  /*0ad0*/  IADD3 R11, PT, PT, R12, R11, R13 ;  /* 0x0000000b0c0b7210 */ /* 0x000fc80007ffe00d */
[----:B--2---:R-:W-:Y:S01]  /*0ae0*/  IADD3 R0, PT, PT, R0, R19, R11 ;  /* 0x0000001300007210 */ /* 0x004fe20007ffe00b */
[----:B------:R-:W-:Y:S06]  /*0af0*/  @P1 BRA `(.L_x_9) ;  /* 0xfffffffc00841947 */ /* 0x000fec000383ffff */
.L_x_8:
[----:B------:R-:W-:Y:S05]  /*0b00*/  @!P0 BRA `(.L_x_7) ;  /* 0x0000000000e08947 */ /* 0x000fea0003800000 */
[----:B------:R-:W-:Y:S02]  /*0b10*/  ISETP.GE.U32.AND P1, PT, R23, 0x8, PT ;  /* 0x000000081700780c */ /* 0x000fe40003f26070 */
[----:B------:R-:W-:-:S04]  /*0b20*/  LOP3.LUT R19, R3, 0x7, RZ, 0xc0, !PT ;  /* 0x0000000703137812 */ /* 0x000fc800078ec0ff */
[----:B------:R-:W-:-:S07]  /*0b30*/  ISETP.NE.AND P0, PT, R19, RZ, PT ;  /* 0x000000ff1300720c */ /* 0x000fce0003f05270 */
[----:B------:R-:W-:Y:S06]  /*0b40*/  @!P1 BRA `(.L_x_10) ;  /* 0x0000000000509947 */ /* 0x000fec0003800000 */
[----:B------:R-:W0:Y:S01]  /*0b50*/  LDC.64 R14, c[0x0][0x380] ;  /* 0x0000e000ff0e7b82 */ /* 0x000e220000000a00 */
[C---:B------:R-:W-:Y:S01]  /*0b60*/  IADD3 R5, P1, PT, R7.reuse, R6, RZ ;  /* 0x0000000607057210 */ /* 0x040fe20007f3e0ff */
[----:B------:R-:W-:-:S03]  /*0b70*/  IMAD.IADD R11, R7, 0x1, R6 ;  /* 0x00000001070b7824 */ /* 0x000fc600078e0206 */
[----:B------:R-:W-:Y:S01]  /*0b80*/  IADD3.X R12, PT, PT, RZ, RZ, RZ, P1, !PT ;  /* 0x000000ffff0c7210 */ /* 0x000fe20000ffe4ff */
[----:B------:R-:W-:-:S06]  /*0b90*/  IMAD.WIDE.U32 R10, R11, 0x4, R8 ;  /* 0x000000040b0a7825 */ /* 0x000fcc00078e0008 */
[----:B------:R-:W2:Y:S01]  /*0ba0*/  LDG.E R11, desc[UR8][R10.64] ;  /* 0x000000080a0b7981 */ /* 0x000ea2000c1e1900 */
[----:B0-----:R-:W-:-:S04]  /*0bb0*/  LEA R4, P1, R5, R14, 0x2 ;  /* 0x0000000e05047211 */ /* 0x001fc800078210ff */
[----:B------:R-:W-:-:S05]  /*0bc0*/  LEA.HI.X R5, R5, R15, R12, 0x2, P1 ;  /* 0x0000000f05057211 */ /* 0x000fca00008f140c */
[----:B------:R-:W2:Y:S04]  /*0bd0*/  LDG.E R12, desc[UR8][R4.64+0x4] ;  /* 0x00000408040c7981 */ /* 0x000ea8000c1e1900 */
[----:B------:R-:W3:Y:S04]  /*0be0*/  LDG.E R13, desc[UR8][R4.64+0x8] ;  /* 0x00000808040d7981 */ /* 0x000ee8000c1e1900 */
[----:B------:R-:W3:Y:S04]  /*0bf0*/  LDG.E R14, desc[UR8][R4.64+0xc] ;  /* 0x00000c08040e7981 */ /* 0x000ee8000c1e1900 */
[----:B------:R-:W4:Y:S04]  /*0c00*/  LDG.E R15, desc[UR8][R4.64+0x10] ;  /* 0x00001008040f7981 */ /* 0x000f28000c1e1900 */
[----:B------:R-:W4:Y:S04]  /*0c10*/  LDG.E R16, desc[UR8][R4.64+0x14] ;  /* 0x0000140804107981 */ /* 0x000f28000c1e1900 */
[----:B------:R-:W5:Y:S04]  /*0c20*/  LDG.E R17, desc[UR8][R4.64+0x18] ;  /* 0x0000180804117981 */ /* 0x000f68000c1e1900 */
[----:B------:R-:W5:Y:S01]  /*0c30*/  LDG.E R18, desc[UR8][R4.64+0x1c] ;  /* 0x00001c0804127981 */ /* 0x000f62000c1e1900 */
[----:B------:R-:W-:Y:S01]  /*0c40*/  VIADD R6, R6, 0x8 ;  /* 0x0000000806067836 */ /* 0x000fe20000000000 */
[----:B--2---:R-:W-:-:S04]  /*0c50*/  IADD3 R12, PT, PT, R12, R11, R0 ;  /* 0x0000000b0c0c7210 */ /* 0x004fc80007ffe000 */
[----:B---3--:R-:W-:-:S04]  /*0c60*/  IADD3 R12, PT, PT, R14, R13, R12 ;  /* 0x0000000d0e0c7210 */ /* 0x008fc80007ffe00c */
[----:B----4-:R-:W-:-:S04]  /*0c70*/  IADD3 R12, PT, PT, R16, R15, R12 ;  /* 0x0000000f100c7210 */ /* 0x010fc80007ffe00c */
[----:B-----5:R-:W-:-:S07]  /*0c80*/  IADD3 R0, PT, PT, R18, R17, R12 ;  /* 0x0000001112007210 */ /* 0x020fce0007ffe00c */
.L_x_10:
        /* <DEDUP_REMOVED lines=15> */
[----:B------:R-:W3:Y:S01]  /*0d80*/  LDG.E R14, desc[UR8][R4.64+0xc] ;  /* 0x00000c08040e7981 */ /* 0x000ee2000c1e1900 */
[----:B------:R-:W-:Y:S01]  /*0d90*/  VIADD R6, R6, 0x4 ;  /* 0x0000000406067836 */ /* 0x000fe20000000000 */
[----:B--2---:R-:W-:-:S04]  /*0da0*/  IADD3 R0, PT, PT, R12, R11, R0 ;  /* 0x0000000b0c007210 */ /* 0x004fc80007ffe000 */
[----:B---3--:R-:W-:-:S07]  /*0db0*/  IADD3 R0, PT, PT, R14, R13, R0 ;  /* 0x0000000d0e007210 */ /* 0x008fce0007ffe000 */
.L_x_11:
[----:B------:R-:W-:Y:S05]  /*0dc0*/  @!P0 BRA `(.L_x_7) ;  /* 0x0000000000308947 */ /* 0x000fea0003800000 */
[----:B------:R-:W-:Y:S01]  /*0dd0*/  IMAD.IADD R7, R7, 0x1, R6 ;  /* 0x0000000107077824 */ /* 0x000fe200078e0206 */
[----:B------:R-:W-:-:S03]  /*0de0*/  IADD3 R3, PT, PT, -R3, RZ, RZ ;  /* 0x000000ff03037210 */ /* 0x000fc60007ffe1ff */
[----:B------:R-:W-:-:S07]  /*0df0*/  IMAD.WIDE.U32 R8, R7, 0x4, R8 ;  /* 0x0000000407087825 */ /* 0x000fce00078e0008 */
.L_x_12:
[----:B------:R-:W-:Y:S02]  /*0e00*/  IMAD.MOV.U32 R5, RZ, RZ, R9 ;  /* 0x000000ffff057224 */ /* 0x000fe400078e0009 */
[----:B------:R-:W-:-:S05]  /*0e10*/  IMAD.MOV.U32 R4, RZ, RZ, R8 ;  /* 0x000000ffff047224 */ /* 0x000fca00078e0008 */
[----:B------:R-:W2:Y:S01]  /*0e20*/  LDG.E R5, desc[UR8][R4.64] ;  /* 0x0000000804057981 */ /* 0x000ea2000c1e1900 */
[----:B------:R-:W-:Y:S02]  /*0e30*/  IADD3 R3, PT, PT, R3, 0x1, RZ ;  /* 0x0000000103037810 */ /* 0x000fe40007ffe0ff */
[----:B------:R-:W-:Y:S02]  /*0e40*/  IADD3 R8, P1, PT, R8, 0x4, RZ ;  /* 0x0000000408087810 */ /* 0x000fe40007f3e0ff */
[----:B------:R-:W-:Y:S02]  /*0e50*/  ISETP.NE.AND P0, PT, R3, RZ, PT ;  /* 0x000000ff0300720c */ /* 0x000fe40003f05270 */
[----:B------:R-:W-:Y:S01]  /*0e60*/  IADD3.X R9, PT, PT, RZ, R9, RZ, P1, !PT ;  /* 0x00000009ff097210 */ /* 0x000fe20000ffe4ff */
[----:B--2---:R-:W-:-:S10]  /*0e70*/  IMAD.IADD R0, R5, 0x1, R0 ;  /* 0x0000000105007824 */ /* 0x004fd400078e0200 */
[----:B------:R-:W-:Y:S05]  /*0e80*/  @P0 BRA `(.L_x_12) ;  /* 0xfffffffc00dc0947 */ /* 0x000fea000383ffff */
.L_x_7:
[----:B------:R-:W0:Y:S02]  /*0e90*/  LDC.64 R4, c[0x0][0x388] ;  /* 0x0000e200ff047b82 */ /* 0x000e240000000a00 */
[----:B0-----:R-:W-:-:S05]  /*0ea0*/  IMAD.WIDE R4, R2, 0x4, R4 ;  /* 0x0000000402047825 */ /* 0x001fca00078e0204 */
[----:B------:R-:W-:Y:S01]  /*0eb0*/  STG.E desc[UR8][R4.64], R0 ;  /* 0x0000000004007986 */ /* 0x000fe2000c101908 */
[----:B------:R-:W-:Y:S05]  /*0ec0*/  EXIT ;  /* 0x000000000000794d */ /* 0x000fea0003800000 */
.L_x_13:
[----:B------:R-:W-:-:S00]  /*0ed0*/  BRA `(.L_x_13) ;  /* 0xfffffffc00fc7947 */ /* 0x000fc0000383ffff */
[----:B------:R-:W-:-:S00]  /*0ee0*/  NOP ;  /* 0x0000000000007918 */ /* 0x000fc00000000000 */
        /* <DEDUP_REMOVED lines=9> */
.L_x_14:


//--------------------- .nv.shared.reserved.0     --------------------------
	.section	.nv.shared.reserved.0,"aw",@nobits
	.weak		__nv_reservedSMEM_offset_0_alias
	.size		__nv_reservedSMEM_offset_0_alias, 0, 64
	.other		__nv_reservedSMEM_offset_0_alias,@"STO_CUDA_RESERVED_SHARED STV_DEFAULT"
__nv_reservedSMEM_offset_0_alias:
	.zero		0
	.zero		64


//--------------------- .nv.constant0._Z6modifyPiS_ii --------------------------
	.section	.nv.constant0._Z6modifyPiS_ii,"a",@progbits
	.sectionflags	@""
	.align	4
.nv.constant0._Z6modifyPiS_ii:
	.zero		920


//--------------------- SYMBOLS --------------------------

	.type		.nv.reservedSmem.offset0,@object
	.size		.nv.reservedSmem.offset0,0x4
